//
// Generated by NVIDIA NVVM Compiler
//
// Compiler Build ID: CL-36424714
// Cuda compilation tools, release 13.0, V13.0.88
// Based on NVVM 20.0.0
//

.version 9.0
.target sm_100
.address_size 64

	// .globl	_Z15sieve_chunk_gpuPhmmPmS0_mmmm

.visible .entry _Z15sieve_chunk_gpuPhmmPmS0_mmmm(
	.param .u64 .ptr .align 1 _Z15sieve_chunk_gpuPhmmPmS0_mmmm_param_0,
	.param .u64 _Z15sieve_chunk_gpuPhmmPmS0_mmmm_param_1,
	.param .u64 _Z15sieve_chunk_gpuPhmmPmS0_mmmm_param_2,
	.param .u64 .ptr .align 1 _Z15sieve_chunk_gpuPhmmPmS0_mmmm_param_3,
	.param .u64 .ptr .align 1 _Z15sieve_chunk_gpuPhmmPmS0_mmmm_param_4,
	.param .u64 _Z15sieve_chunk_gpuPhmmPmS0_mmmm_param_5,
	.param .u64 _Z15sieve_chunk_gpuPhmmPmS0_mmmm_param_6,
	.param .u64 _Z15sieve_chunk_gpuPhmmPmS0_mmmm_param_7,
	.param .u64 _Z15sieve_chunk_gpuPhmmPmS0_mmmm_param_8
)
{
	.reg .pred 	%p<17>;
	.reg .b16 	%rs<9>;
	.reg .b32 	%r<13>;
	.reg .b64 	%rd<84>;
	.reg .b64 	%fd<6>;

	ld.param.u64 	%rd38, [_Z15sieve_chunk_gpuPhmmPmS0_mmmm_param_0];
	ld.param.u64 	%rd39, [_Z15sieve_chunk_gpuPhmmPmS0_mmmm_param_1];
	ld.param.u64 	%rd82, [_Z15sieve_chunk_gpuPhmmPmS0_mmmm_param_2];
	ld.param.u64 	%rd41, [_Z15sieve_chunk_gpuPhmmPmS0_mmmm_param_3];
	ld.param.u64 	%rd42, [_Z15sieve_chunk_gpuPhmmPmS0_mmmm_param_4];
	ld.param.u64 	%rd43, [_Z15sieve_chunk_gpuPhmmPmS0_mmmm_param_5];
	ld.param.u64 	%rd44, [_Z15sieve_chunk_gpuPhmmPmS0_mmmm_param_6];
	ld.param.u64 	%rd46, [_Z15sieve_chunk_gpuPhmmPmS0_mmmm_param_7];
	ld.param.u64 	%rd45, [_Z15sieve_chunk_gpuPhmmPmS0_mmmm_param_8];
	mov.u32 	%r1, %ctaid.x;
	mov.u32 	%r2, %ntid.x;
	mov.u32 	%r3, %tid.x;
	mad.lo.s32 	%r4, %r1, %r2, %r3;
	cvt.u64.u32 	%rd1, %r4;
	setp.le.u64 	%p1, %rd46, %rd1;
	@%p1 bra 	$L__BB0_20;
	cvta.to.global.u64 	%rd2, %rd38;
	mul.lo.s64 	%rd3, %rd39, %rd1;
	add.s64 	%rd4, %rd2, %rd3;
	add.s64 	%rd47, %rd1, %rd45;
	mad.lo.s64 	%rd48, %rd44, %rd47, %rd44;
	add.s64 	%rd49, %rd48, %rd44;
	or.b64  	%rd5, %rd48, 1;
	and.b64  	%rd50, %rd49, 1;
	add.s64 	%rd51, %rd50, %rd49;
	add.s64 	%rd6, %rd51, -1;
	setp.eq.s64 	%p2, %rd39, 0;
	@%p2 bra 	$L__BB0_14;
	and.b64  	%rd7, %rd39, 15;
	setp.lt.u64 	%p3, %rd39, 16;
	mov.b64 	%rd71, 0;
	@%p3 bra 	$L__BB0_5;
	and.b64  	%rd71, %rd39, -16;
	add.s64 	%rd53, %rd3, %rd2;
	add.s64 	%rd76, %rd53, 7;
	mov.u64 	%rd77, %rd71;
$L__BB0_4:
	.pragma "nounroll";
	mov.b16 	%rs1, 0;
	st.global.u8 	[%rd76+-7], %rs1;
	st.global.u8 	[%rd76+-6], %rs1;
	st.global.u8 	[%rd76+-5], %rs1;
	st.global.u8 	[%rd76+-4], %rs1;
	st.global.u8 	[%rd76+-3], %rs1;
	st.global.u8 	[%rd76+-2], %rs1;
	st.global.u8 	[%rd76+-1], %rs1;
	st.global.u8 	[%rd76], %rs1;
	st.global.u8 	[%rd76+1], %rs1;
	st.global.u8 	[%rd76+2], %rs1;
	st.global.u8 	[%rd76+3], %rs1;
	st.global.u8 	[%rd76+4], %rs1;
	st.global.u8 	[%rd76+5], %rs1;
	st.global.u8 	[%rd76+6], %rs1;
	st.global.u8 	[%rd76+7], %rs1;
	st.global.u8 	[%rd76+8], %rs1;
	add.s64 	%rd77, %rd77, -16;
	add.s64 	%rd76, %rd76, 16;
	setp.eq.s64 	%p4, %rd77, 0;
	@%p4 bra 	$L__BB0_5;
	bra.uni 	$L__BB0_4;
$L__BB0_5:
	setp.eq.s64 	%p5, %rd7, 0;
	@%p5 bra 	$L__BB0_14;
	and.b64  	%rd11, %rd39, 7;
	setp.lt.u64 	%p6, %rd7, 8;
	@%p6 bra 	$L__BB0_8;
	add.s64 	%rd54, %rd4, %rd71;
	mov.b16 	%rs2, 0;
	st.global.u8 	[%rd54], %rs2;
	st.global.u8 	[%rd54+1], %rs2;
	st.global.u8 	[%rd54+2], %rs2;
	st.global.u8 	[%rd54+3], %rs2;
	st.global.u8 	[%rd54+4], %rs2;
	st.global.u8 	[%rd54+5], %rs2;
	st.global.u8 	[%rd54+6], %rs2;
	st.global.u8 	[%rd54+7], %rs2;
	add.s64 	%rd71, %rd71, 8;
$L__BB0_8:
	setp.eq.s64 	%p7, %rd11, 0;
	@%p7 bra 	$L__BB0_14;
	and.b64  	%rd74, %rd39, 3;
	setp.lt.u64 	%p8, %rd11, 4;
	@%p8 bra 	$L__BB0_11;
	add.s64 	%rd55, %rd4, %rd71;
	mov.b16 	%rs3, 0;
	st.global.u8 	[%rd55], %rs3;
	st.global.u8 	[%rd55+1], %rs3;
	st.global.u8 	[%rd55+2], %rs3;
	st.global.u8 	[%rd55+3], %rs3;
	add.s64 	%rd71, %rd71, 4;
$L__BB0_11:
	setp.eq.s64 	%p9, %rd74, 0;
	@%p9 bra 	$L__BB0_14;
	add.s64 	%rd56, %rd71, %rd3;
	add.s64 	%rd75, %rd2, %rd56;
$L__BB0_13:
	.pragma "nounroll";
	mov.b16 	%rs4, 0;
	st.global.u8 	[%rd75], %rs4;
	add.s64 	%rd75, %rd75, 1;
	add.s64 	%rd74, %rd74, -1;
	setp.ne.s64 	%p10, %rd74, 0;
	@%p10 bra 	$L__BB0_13;
$L__BB0_14:
	setp.lt.u64 	%p11, %rd43, 2;
	@%p11 bra 	$L__BB0_19;
	cvt.rn.f64.u64 	%fd1, %rd5;
	cvta.to.global.u64 	%rd22, %rd42;
	mov.b64 	%rd78, 1;
$L__BB0_16:
	shl.b64 	%rd58, %rd78, 3;
	add.s64 	%rd29, %rd22, %rd58;
	ld.global.u64 	%rd59, [%rd29];
	cvt.rn.f64.u64 	%fd2, %rd59;
	div.rn.f64 	%fd3, %fd1, %fd2;
	cvt.rmi.f64.f64 	%fd4, %fd3;
	mul.f64 	%fd5, %fd4, %fd2;
	cvt.rzi.u64.f64 	%rd60, %fd5;
	setp.lt.u64 	%p12, %rd60, %rd5;
	selp.b64 	%rd61, %rd59, 0, %p12;
	add.s64 	%rd80, %rd60, %rd61;
	setp.gt.u64 	%p13, %rd80, %rd6;
	@%p13 bra 	$L__BB0_18;
$L__BB0_17:
	sub.s64 	%rd62, %rd80, %rd5;
	shr.u64 	%rd63, %rd62, 4;
	cvt.u32.u64 	%r5, %rd62;
	shr.u32 	%r6, %r5, 1;
	not.b32 	%r7, %r6;
	and.b32  	%r8, %r7, 7;
	mov.b32 	%r9, 1;
	shl.b32 	%r10, %r9, %r8;
	add.s64 	%rd64, %rd4, %rd63;
	ld.global.u8 	%rs5, [%rd64];
	cvt.u32.u16 	%r11, %rs5;
	and.b32  	%r12, %r11, %r10;
	setp.eq.s32 	%p14, %r12, 0;
	selp.s64 	%rd65, -1, 0, %p14;
	add.s64 	%rd82, %rd82, %rd65;
	cvt.u16.u32 	%rs6, %r10;
	selp.b16 	%rs7, %rs6, 0, %p14;
	or.b16  	%rs8, %rs7, %rs5;
	st.global.u8 	[%rd64], %rs8;
	ld.global.u64 	%rd66, [%rd29];
	shl.b64 	%rd67, %rd66, 1;
	add.s64 	%rd80, %rd67, %rd80;
	setp.le.u64 	%p15, %rd80, %rd6;
	@%p15 bra 	$L__BB0_17;
$L__BB0_18:
	add.s64 	%rd78, %rd78, 1;
	setp.ne.s64 	%p16, %rd78, %rd43;
	@%p16 bra 	$L__BB0_16;
$L__BB0_19:
	cvta.to.global.u64 	%rd68, %rd41;
	shl.b64 	%rd69, %rd1, 3;
	add.s64 	%rd70, %rd68, %rd69;
	st.global.u64 	[%rd70], %rd82;
$L__BB0_20:
	ret;

}


// ===== COMPILED SASS (sm_100) =====

	.target	sm_100

	.elftype	@"ET_EXEC"


//--------------------- .note.nv.tkinfo           --------------------------
	.section	.note.nv.tkinfo,"",@"SHT_NOTE"
	.sectionflags	@"SHF_NOTE_NV_TKINFO"
	.tkinfo
        /*0018*/ 	.word	0x00000002
        /*0030*/ 	.string	""
        /*0030*/ 	.string	"ptxas"
        /*0030*/ 	.string	"Cuda compilation tools, release 13.0, V13.0.88"
        /*0030*/ 	.string	"Build cuda_13.0.r13.0/compiler.36424714_0"
        /*0030*/ 	.string	"-arch sm_100 -m 64 "



//--------------------- .note.nv.cuinfo           --------------------------
	.section	.note.nv.cuinfo,"",@"SHT_NOTE"
	.sectionflags	@"SHF_NOTE_NV_CUINFO"
        /*0018*/ 	.short	0x0002
        /*001a*/ 	.short	0x0064
        /*001c*/ 	.short	0x0082
	.zero		2


//--------------------- .nv.info                  --------------------------
	.section	.nv.info,"",@"SHT_CUDA_INFO"
	.align	4


	//----- nvinfo : EIATTR_REGCOUNT
	.align		4
        /*0000*/ 	.byte	0x04, 0x2f
        /*0002*/ 	.short	(.L_1 - .L_0)
	.align		4
.L_0:
        /*0004*/ 	.word	index@(_Z15sieve_chunk_gpuPhmmPmS0_mmmm)
        /*0008*/ 	.word	0x00000024


	//----- nvinfo : EIATTR_FRAME_SIZE
	.align		4
.L_1:
        /*000c*/ 	.byte	0x04, 0x11
        /*000e*/ 	.short	(.L_3 - .L_2)
	.align		4
.L_2:
        /*0010*/ 	.word	index@($__internal_0_$__cuda_sm20_div_rn_f64_full)
        /*0014*/ 	.word	0x00000000


	//----- nvinfo : EIATTR_FRAME_SIZE
	.align		4
.L_3:
        /*0018*/ 	.byte	0x04, 0x11
        /*001a*/ 	.short	(.L_5 - .L_4)
	.align		4
.L_4:
        /*001c*/ 	.word	index@(_Z15sieve_chunk_gpuPhmmPmS0_mmmm)
        /*0020*/ 	.word	0x00000000


	//----- nvinfo : EIATTR_MIN_STACK_SIZE
	.align		4
.L_5:
        /*0024*/ 	.byte	0x04, 0x12
        /*0026*/ 	.short	(.L_7 - .L_6)
	.align		4
.L_6:
        /*0028*/ 	.word	index@(_Z15sieve_chunk_gpuPhmmPmS0_mmmm)
        /*002c*/ 	.word	0x00000000
.L_7:


//--------------------- .nv.compat                --------------------------
	.section	.nv.compat,"",@"SHT_CUDA_COMPAT_INFO"
	.align	4
        /*0000*/ 	.byte	0x02, 0x09, 0x00, 0x00, 0x02, 0x02, 0x01, 0x00, 0x02, 0x05, 0x05, 0x00, 0x03, 0x07, 0x01, 0x01
        /*0010*/ 	.byte	0x02, 0x03, 0x00, 0x00, 0x02, 0x06, 0x01, 0x00, 0x04, 0x0b, 0x08, 0x00, 0x01, 0x00, 0x00, 0x00
        /*0020*/ 	.byte	0x00, 0x00, 0x00, 0x00


//--------------------- .nv.info._Z15sieve_chunk_gpuPhmmPmS0_mmmm --------------------------
	.section	.nv.info._Z15sieve_chunk_gpuPhmmPmS0_mmmm,"",@"SHT_CUDA_INFO"
	.sectionflags	@""
	.align	4


	//----- nvinfo : EIATTR_CUDA_API_VERSION
	.align		4
        /*0000*/ 	.byte	0x04, 0x37
        /*0002*/ 	.short	(.L_9 - .L_8)
.L_8:
        /*0004*/ 	.word	0x00000082


	//----- nvinfo : EIATTR_KPARAM_INFO
	.align		4
.L_9:
        /*0008*/ 	.byte	0x04, 0x17
        /*000a*/ 	.short	(.L_11 - .L_10)
.L_10:
        /*000c*/ 	.word	0x00000000
        /*0010*/ 	.short	0x0008
        /*0012*/ 	.short	0x0040
        /*0014*/ 	.byte	0x00, 0xf0, 0x21, 0x00


	//----- nvinfo : EIATTR_KPARAM_INFO
	.align		4
.L_11:
        /*0018*/ 	.byte	0x04, 0x17
        /*001a*/ 	.short	(.L_13 - .L_12)
.L_12:
        /*001c*/ 	.word	0x00000000
        /*0020*/ 	.short	0x0007
        /*0022*/ 	.short	0x0038
        /*0024*/ 	.byte	0x00, 0xf0, 0x21, 0x00


	//----- nvinfo : EIATTR_KPARAM_INFO
	.align		4
.L_13:
        /*0028*/ 	.byte	0x04, 0x17
        /*002a*/ 	.short	(.L_15 - .L_14)
.L_14:
        /*002c*/ 	.word	0x00000000
        /*0030*/ 	.short	0x0006
        /*0032*/ 	.short	0x0030
        /*0034*/ 	.byte	0x00, 0xf0, 0x21, 0x00


	//----- nvinfo : EIATTR_KPARAM_INFO
	.align		4
.L_15:
        /*0038*/ 	.byte	0x04, 0x17
        /*003a*/ 	.short	(.L_17 - .L_16)
.L_16:
        /*003c*/ 	.word	0x00000000
        /*0040*/ 	.short	0x0005
        /*0042*/ 	.short	0x0028
        /*0044*/ 	.byte	0x00, 0xf0, 0x21, 0x00


	//----- nvinfo : EIATTR_KPARAM_INFO
	.align		4
.L_17:
        /*0048*/ 	.byte	0x04, 0x17
        /*004a*/ 	.short	(.L_19 - .L_18)
.L_18:
        /*004c*/ 	.word	0x00000000
        /*0050*/ 	.short	0x0004
        /*0052*/ 	.short	0x0020
        /*0054*/ 	.byte	0x00, 0xf5, 0x21, 0x00


	//----- nvinfo : EIATTR_KPARAM_INFO
	.align		4
.L_19:
        /*0058*/ 	.byte	0x04, 0x17
        /*005a*/ 	.short	(.L_21 - .L_20)
.L_20:
        /*005c*/ 	.word	0x00000000
        /*0060*/ 	.short	0x0003
        /*0062*/ 	.short	0x0018
        /*0064*/ 	.byte	0x00, 0xf5, 0x21, 0x00


	//----- nvinfo : EIATTR_KPARAM_INFO
	.align		4
.L_21:
        /*0068*/ 	.byte	0x04, 0x17
        /*006a*/ 	.short	(.L_23 - .L_22)
.L_22:
        /*006c*/ 	.word	0x00000000
        /*0070*/ 	.short	0x0002
        /*0072*/ 	.short	0x0010
        /*0074*/ 	.byte	0x00, 0xf0, 0x21, 0x00


	//----- nvinfo : EIATTR_KPARAM_INFO
	.align		4
.L_23:
        /*0078*/ 	.byte	0x04, 0x17
        /*007a*/ 	.short	(.L_25 - .L_24)
.L_24:
        /*007c*/ 	.word	0x00000000
        /*0080*/ 	.short	0x0001
        /*0082*/ 	.short	0x0008
        /*0084*/ 	.byte	0x00, 0xf0, 0x21, 0x00


	//----- nvinfo : EIATTR_KPARAM_INFO
	.align		4
.L_25:
        /*0088*/ 	.byte	0x04, 0x17
        /*008a*/ 	.short	(.L_27 - .L_26)
.L_26:
        /*008c*/ 	.word	0x00000000
        /*0090*/ 	.short	0x0000
        /*0092*/ 	.short	0x0000
        /*0094*/ 	.byte	0x00, 0xf5, 0x21, 0x00


	//----- nvinfo : EIATTR_SPARSE_MMA_MASK
	.align		4
.L_27:
        /*0098*/ 	.byte	0x03, 0x50
        /*009a*/ 	.short	0x0000


	//----- nvinfo : EIATTR_MAXREG_COUNT
	.align		4
        /*009c*/ 	.byte	0x03, 0x1b
        /*009e*/ 	.short	0x00ff


	//----- nvinfo : EIATTR_MERCURY_ISA_VERSION
	.align		4
        /*00a0*/ 	.byte	0x03, 0x5f
        /*00a2*/ 	.short	0x0101


	//----- nvinfo : EIATTR_VRC_CTA_INIT_COUNT
	.align		4
        /*00a4*/ 	.byte	0x02, 0x4a
	.zero		1
	.zero		1


	//----- nvinfo : EIATTR_EXIT_INSTR_OFFSETS
	.align		4
        /*00a8*/ 	.byte	0x04, 0x1c
        /*00aa*/ 	.short	(.L_29 - .L_28)


	//   ....[0]....
.L_28:
        /*00ac*/ 	.word	0x00000080


	//   ....[1]....
        /*00b0*/ 	.word	0x00000ce0


	//----- nvinfo : EIATTR_CRS_STACK_SIZE
	.align		4
.L_29:
        /*00b4*/ 	.byte	0x04, 0x1e
        /*00b6*/ 	.short	(.L_31 - .L_30)
.L_30:
        /*00b8*/ 	.word	0x00000000


	//----- nvinfo : EIATTR_CBANK_PARAM_SIZE
	.align		4
.L_31:
        /*00bc*/ 	.byte	0x03, 0x19
        /*00be*/ 	.short	0x0048


	//----- nvinfo : EIATTR_PARAM_CBANK
	.align		4
        /*00c0*/ 	.byte	0x04, 0x0a
        /*00c2*/ 	.short	(.L_33 - .L_32)
	.align		4
.L_32:
        /*00c4*/ 	.word	index@(.nv.constant0._Z15sieve_chunk_gpuPhmmPmS0_mmmm)
        /*00c8*/ 	.short	0x0380
        /*00ca*/ 	.short	0x0048


	//----- nvinfo : EIATTR_SW_WAR
	.align		4
.L_33:
        /*00cc*/ 	.byte	0x04, 0x36
        /*00ce*/ 	.short	(.L_35 - .L_34)
.L_34:
        /*00d0*/ 	.word	0x00000008
.L_35:


//--------------------- .nv.callgraph             --------------------------
	.section	.nv.callgraph,"",@"SHT_CUDA_CALLGRAPH"
	.align	4
	.sectionentsize	8
	.align		4
        /*0000*/ 	.word	0x00000000
	.align		4
        /*0004*/ 	.word	0xffffffff
	.align		4
        /*0008*/ 	.word	0x00000000
	.align		4
        /*000c*/ 	.word	0xfffffffe
	.align		4
        /*0010*/ 	.word	0x00000000
	.align		4
        /*0014*/ 	.word	0xfffffffd
	.align		4
        /*0018*/ 	.word	0x00000000
	.align		4
        /*001c*/ 	.word	0xfffffffc


//--------------------- .text._Z15sieve_chunk_gpuPhmmPmS0_mmmm --------------------------
	.section	.text._Z15sieve_chunk_gpuPhmmPmS0_mmmm,"ax",@progbits
	.align	128
        .global         _Z15sieve_chunk_gpuPhmmPmS0_mmmm
        .type           _Z15sieve_chunk_gpuPhmmPmS0_mmmm,@function
        .size           _Z15sieve_chunk_gpuPhmmPmS0_mmmm,(.L_x_19 - _Z15sieve_chunk_gpuPhmmPmS0_mmmm)
        .other          _Z15sieve_chunk_gpuPhmmPmS0_mmmm,@"STO_CUDA_ENTRY STV_DEFAULT"
_Z15sieve_chunk_gpuPhmmPmS0_mmmm:
.text._Z15sieve_chunk_gpuPhmmPmS0_mmmm:
[----:B------:R-:W-:Y:S01]  /*0000*/  LDC R1, c[0x0][0x37c] ;  /* 0x0000df00ff017b82 */ /* 0x000fe20000000800 */
[----:B------:R-:W0:Y:S07]  /*0010*/  S2R R3, SR_TID.X ;  /* 0x0000000000037919 */ /* 0x000e2e0000002100 */
[----:B------:R-:W0:Y:S01]  /*0020*/  S2UR UR4, SR_CTAID.X ;  /* 0x00000000000479c3 */ /* 0x000e220000002500 */
[----:B------:R-:W1:Y:S07]  /*0030*/  LDCU.64 UR6, c[0x0][0x3b8] ;  /* 0x00007700ff0677ac */ /* 0x000e6e0008000a00 */
[----:B------:R-:W0:Y:S02]  /*0040*/  LDC R2, c[0x0][0x360] ;  /* 0x0000d800ff027b82 */ /* 0x000e240000000800 */
[----:B0-----:R-:W-:-:S05]  /*0050*/  IMAD R2, R2, UR4, R3 ;  /* 0x0000000402027c24 */ /* 0x001fca000f8e0203 */
[----:B-1----:R-:W-:-:S04]  /*0060*/  ISETP.GE.U32.AND P0, PT, R2, UR6, PT ;  /* 0x0000000602007c0c */ /* 0x002fc8000bf06070 */
[----:B------:R-:W-:-:S13]  /*0070*/  ISETP.GE.U32.AND.EX P0, PT, RZ, UR7, PT, P0 ;  /* 0x00000007ff007c0c */ /* 0x000fda000bf06100 */
[----:B------:R-:W-:Y:S05]  /*0080*/  @P0 EXIT ;  /* 0x000000000000094d */ /* 0x000fea0003800000 */
[----:B------:R-:W0:Y:S01]  /*0090*/  LDCU.64 UR4, c[0x0][0x3c0] ;  /* 0x00007800ff0477ac */ /* 0x000e220008000a00 */
[----:B------:R-:W1:Y:S01]  /*00a0*/  LDC.64 R4, c[0x0][0x3b0] ;  /* 0x0000ec00ff047b82 */ /* 0x000e620000000a00 */
[----:B------:R-:W1:Y:S01]  /*00b0*/  LDCU.64 UR6, c[0x0][0x3b0] ;  /* 0x00007600ff0677ac */ /* 0x000e620008000a00 */
[----:B------:R-:W2:Y:S06]  /*00c0*/  LDCU.64 UR10, c[0x0][0x388] ;  /* 0x00007100ff0a77ac */ /* 0x000eac0008000a00 */
[----:B------:R-:W3:Y:S01]  /*00d0*/  LDC.64 R14, c[0x0][0x380] ;  /* 0x0000e000ff0e7b82 */ /* 0x000ee20000000a00 */
[----:B------:R-:W4:Y:S01]  /*00e0*/  LDCU.64 UR12, c[0x0][0x358] ;  /* 0x00006b00ff0c77ac */ /* 0x000f220008000a00 */
[----:B0-----:R-:W-:-:S05]  /*00f0*/  IADD3 R3, P0, PT, R2, UR4, RZ ;  /* 0x0000000402037c10 */ /* 0x001fca000ff1e0ff */
[----:B------:R-:W-:Y:S01]  /*0100*/  IMAD.X R0, RZ, RZ, UR5, P0 ;  /* 0x00000005ff007e24 */ /* 0x000fe200080e06ff */
[----:B------:R-:W0:Y:S01]  /*0110*/  LDCU.64 UR4, c[0x0][0x390] ;  /* 0x00007200ff0477ac */ /* 0x000e220008000a00 */
[----:B-1----:R-:W-:Y:S01]  /*0120*/  IMAD.WIDE.U32 R4, R3, UR6, R4 ;  /* 0x0000000603047c25 */ /* 0x002fe2000f8e0004 */
[----:B--2---:R-:W-:-:S03]  /*0130*/  UISETP.NE.U32.AND UP0, UPT, UR10, URZ, UPT ;  /* 0x000000ff0a00728c */ /* 0x004fc6000bf05070 */
[----:B------:R-:W-:Y:S01]  /*0140*/  IMAD R6, R0, UR6, RZ ;  /* 0x0000000600067c24 */ /* 0x000fe2000f8e02ff */
[----:B------:R-:W-:Y:S01]  /*0150*/  IADD3 R0, P0, PT, R4, UR6, RZ ;  /* 0x0000000604007c10 */ /* 0x000fe2000ff1e0ff */
[----:B------:R-:W-:Y:S01]  /*0160*/  IMAD R13, R2, UR11, RZ ;  /* 0x0000000b020d7c24 */ /* 0x000fe2000f8e02ff */
[----:B------:R-:W-:Y:S01]  /*0170*/  UISETP.NE.AND.EX UP0, UPT, UR11, URZ, UPT, UP0 ;  /* 0x000000ff0b00728c */ /* 0x000fe2000bf05300 */
[----:B------:R-:W-:Y:S01]  /*0180*/  IMAD R7, R3, UR7, R6 ;  /* 0x0000000703077c24 */ /* 0x000fe2000f8e0206 */
[----:B------:R-:W-:Y:S01]  /*0190*/  LOP3.LUT R3, R0, 0x1, RZ, 0xc0, !PT ;  /* 0x0000000100037812 */ /* 0x000fe200078ec0ff */
[----:B---3--:R-:W-:Y:S01]  /*01a0*/  IMAD.WIDE.U32 R14, R2, UR10, R14 ;  /* 0x0000000a020e7c25 */ /* 0x008fe2000f8e000e */
[----:B------:R-:W-:Y:S02]  /*01b0*/  LOP3.LUT R16, R4, 0x1, RZ, 0xfc, !PT ;  /* 0x0000000104107812 */ /* 0x000fe400078efcff */
[----:B------:R-:W-:Y:S01]  /*01c0*/  IADD3 R3, P1, P2, R3, -0x1, R0 ;  /* 0xffffffff03037810 */ /* 0x000fe20007a3e000 */
[----:B------:R-:W-:-:S02]  /*01d0*/  IMAD.IADD R17, R5, 0x1, R7 ;  /* 0x0000000105117824 */ /* 0x000fc400078e0207 */
[----:B------:R-:W-:Y:S02]  /*01e0*/  IMAD.IADD R6, R15, 0x1, R13 ;  /* 0x000000010f067824 */ /* 0x000fe400078e020d */
[----:B0-----:R-:W-:Y:S01]  /*01f0*/  IMAD.U32 R4, RZ, RZ, UR4 ;  /* 0x00000004ff047e24 */ /* 0x001fe2000f8e00ff */
[----:B------:R-:W-:Y:S01]  /*0200*/  IADD3.X R7, PT, PT, R17, UR7, RZ, P0, !PT ;  /* 0x0000000711077c10 */ /* 0x000fe200087fe4ff */
[----:B------:R-:W-:-:S03]  /*0210*/  IMAD.U32 R5, RZ, RZ, UR5 ;  /* 0x00000005ff057e24 */ /* 0x000fc6000f8e00ff */
[----:B------:R-:W-:Y:S01]  /*0220*/  IADD3.X R7, PT, PT, RZ, -0x1, R7, P1, P2 ;  /* 0xffffffffff077810 */ /* 0x000fe20000fe4407 */
[----:B----4-:R-:W-:Y:S06]  /*0230*/  BRA.U !UP0, `(.L_x_0) ;  /* 0x0000000508687547 */ /* 0x010fec000b800000 */
[----:B------:R-:W-:Y:S02]  /*0240*/  UISETP.GE.U32.AND UP1, UPT, UR10, 0x10, UPT ;  /* 0x000000100a00788c */ /* 0x000fe4000bf26070 */
[----:B------:R-:W-:Y:S02]  /*0250*/  ULOP3.LUT UR8, UR10, 0xf, URZ, 0xc0, !UPT ;  /* 0x0000000f0a087892 */ /* 0x000fe4000f8ec0ff */
[----:B------:R-:W-:Y:S02]  /*0260*/  UISETP.GE.U32.AND.EX UP1, UPT, UR11, URZ, UPT, UP1 ;  /* 0x000000ff0b00728c */ /* 0x000fe4000bf26110 */
[----:B------:R-:W-:Y:S01]  /*0270*/  UISETP.NE.U32.AND UP0, UPT, UR8, URZ, UPT ;  /* 0x000000ff0800728c */ /* 0x000fe2000bf05070 */
[----:B------:R-:W-:Y:S01]  /*0280*/  UMOV UR5, URZ ;  /* 0x000000ff00057c82 */ /* 0x000fe20008000000 */
[----:B------:R-:W-:Y:S02]  /*0290*/  UMOV UR6, URZ ;  /* 0x000000ff00067c82 */ /* 0x000fe40008000000 */
[----:B------:R-:W-:-:S03]  /*02a0*/  UISETP.NE.AND.EX UP0, UPT, URZ, URZ, UPT, UP0 ;  /* 0x000000ffff00728c */ /* 0x000fc6000bf05300 */
[----:B------:R-:W-:Y:S08]  /*02b0*/  BRA.U !UP1, `(.L_x_1) ;  /* 0x00000001097c7547 */ /* 0x000ff0000b800000 */
[----:B------:R-:W0:Y:S01]  /*02c0*/  LDCU UR6, c[0x0][0x38c] ;  /* 0x00007180ff0677ac */ /* 0x000e220008000800 */
[----:B------:R-:W-:Y:S01]  /*02d0*/  IADD3 R0, P0, PT, R14, 0x7, RZ ;  /* 0x000000070e007810 */ /* 0x000fe20007f1e0ff */
[----:B------:R-:W-:-:S04]  /*02e0*/  ULOP3.LUT UR5, UR10, 0xfffffff0, URZ, 0xc0, !UPT ;  /* 0xfffffff00a057892 */ /* 0x000fc8000f8ec0ff */
[----:B------:R-:W-:-:S03]  /*02f0*/  IMAD.X R11, RZ, RZ, R6, P0 ;  /* 0x000000ffff0b7224 */ /* 0x000fc600000e0606 */
[----:B------:R-:W-:Y:S01]  /*0300*/  UMOV UR4, UR5 ;  /* 0x0000000500047c82 */ /* 0x000fe20008000000 */
[----:B0-----:R-:W-:-:S05]  /*0310*/  UMOV UR7, UR6 ;  /* 0x0000000600077c82 */ /* 0x001fca0008000000 */
.L_x_2:
[----:B0-----:R-:W-:Y:S01]  /*0320*/  IMAD.MOV.U32 R8, RZ, RZ, R0 ;  /* 0x000000ffff087224 */ /* 0x001fe200078e0000 */
[----:B------:R-:W-:Y:S01]  /*0330*/  UIADD3 UR4, UP1, UPT, UR4, -0x10, URZ ;  /* 0xfffffff004047890 */ /* 0x000fe2000ff3e0ff */
[----:B------:R-:W-:-:S03]  /*0340*/  IMAD.MOV.U32 R9, RZ, RZ, R11 ;  /* 0x000000ffff097224 */ /* 0x000fc600078e000b */
[----:B------:R-:W-:Y:S01]  /*0350*/  UIADD3.X UR7, UPT, UPT, UR7, -0x1, URZ, UP1, !UPT ;  /* 0xffffffff07077890 */ /* 0x000fe20008ffe4ff */
[----:B------:R-:W-:Y:S01]  /*0360*/  IADD3 R0, P0, PT, R8, 0x10, RZ ;  /* 0x0000001008007810 */ /* 0x000fe20007f1e0ff */
[----:B------:R0:W-:Y:S01]  /*0370*/  STG.E.U8 desc[UR12][R8.64+-0x7], RZ ;  /* 0xfffff9ff08007986 */ /* 0x0001e2000c10110c */
[----:B------:R-:W-:-:S03]  /*0380*/  UISETP.NE.U32.AND UP1, UPT, UR4, URZ, UPT ;  /* 0x000000ff0400728c */ /* 0x000fc6000bf25070 */
[----:B------:R0:W-:Y:S01]  /*0390*/  STG.E.U8 desc[UR12][R8.64+-0x6], RZ ;  /* 0xfffffaff08007986 */ /* 0x0001e2000c10110c */
[----:B------:R-:W-:Y:S01]  /*03a0*/  UISETP.NE.AND.EX UP1, UPT, UR7, URZ, UPT, UP1 ;  /* 0x000000ff0700728c */ /* 0x000fe2000bf25310 */
[----:B------:R-:W-:Y:S02]  /*03b0*/  IMAD.X R11, RZ, RZ, R9, P0 ;  /* 0x000000ffff0b7224 */ /* 0x000fe400000e0609 */
[----:B------:R0:W-:Y:S04]  /*03c0*/  STG.E.U8 desc[UR12][R8.64+-0x5], RZ ;  /* 0xfffffbff08007986 */ /* 0x0001e8000c10110c */
        /* <DEDUP_REMOVED lines=12> */
[----:B------:R0:W-:Y:S01]  /*0490*/  STG.E.U8 desc[UR12][R8.64+0x8], RZ ;  /* 0x000008ff08007986 */ /* 0x0001e2000c10110c */
[----:B------:R-:W-:Y:S05]  /*04a0*/  BRA.U UP1, `(.L_x_2) ;  /* 0xfffffffd019c7547 */ /* 0x000fea000b83ffff */
.L_x_1:
[----:B------:R-:W-:Y:S05]  /*04b0*/  BRA.U !UP0, `(.L_x_0) ;  /* 0x0000000108c87547 */ /* 0x000fea000b800000 */
[----:B------:R-:W-:Y:S02]  /*04c0*/  UISETP.GE.U32.AND UP1, UPT, UR8, 0x8, UPT ;  /* 0x000000080800788c */ /* 0x000fe4000bf26070 */
[----:B------:R-:W-:Y:S02]  /*04d0*/  ULOP3.LUT UR4, UR10, 0x7, URZ, 0xc0, !UPT ;  /* 0x000000070a047892 */ /* 0x000fe4000f8ec0ff */
[----:B------:R-:W-:Y:S02]  /*04e0*/  UISETP.GE.U32.AND.EX UP1, UPT, URZ, URZ, UPT, UP1 ;  /* 0x000000ffff00728c */ /* 0x000fe4000bf26110 */
[----:B------:R-:W-:-:S04]  /*04f0*/  UISETP.NE.U32.AND UP0, UPT, UR4, URZ, UPT ;  /* 0x000000ff0400728c */ /* 0x000fc8000bf05070 */
[----:B------:R-:W-:-:S03]  /*0500*/  UISETP.NE.AND.EX UP0, UPT, URZ, URZ, UPT, UP0 ;  /* 0x000000ffff00728c */ /* 0x000fc6000bf05300 */
[----:B------:R-:W-:Y:S08]  /*0510*/  BRA.U !UP1, `(.L_x_3) ;  /* 0x0000000109307547 */ /* 0x000ff0000b800000 */
[----:B0-----:R-:W-:Y:S01]  /*0520*/  IADD3 R8, P0, PT, R14, UR5, RZ ;  /* 0x000000050e087c10 */ /* 0x001fe2000ff1e0ff */
[----:B------:R-:W-:-:S03]  /*0530*/  UIADD3 UR5, UP1, UPT, UR5, 0x8, URZ ;  /* 0x0000000805057890 */ /* 0x000fc6000ff3e0ff */
[----:B------:R-:W-:Y:S01]  /*0540*/  IADD3.X R9, PT, PT, R6, UR6, RZ, P0, !PT ;  /* 0x0000000606097c10 */ /* 0x000fe200087fe4ff */
[----:B------:R-:W-:-:S04]  /*0550*/  UIADD3.X UR6, UPT, UPT, URZ, UR6, URZ, UP1, !UPT ;  /* 0x00000006ff067290 */ /* 0x000fc80008ffe4ff */
[----:B------:R1:W-:Y:S04]  /*0560*/  STG.E.U8 desc[UR12][R8.64], RZ ;  /* 0x000000ff08007986 */ /* 0x0003e8000c10110c */
[----:B------:R1:W-:Y:S04]  /*0570*/  STG.E.U8 desc[UR12][R8.64+0x1], RZ ;  /* 0x000001ff08007986 */ /* 0x0003e8000c10110c */
[----:B------:R1:W-:Y:S04]  /*0580*/  STG.E.U8 desc[UR12][R8.64+0x2], RZ ;  /* 0x000002ff08007986 */ /* 0x0003e8000c10110c */
[----:B------:R1:W-:Y:S04]  /*0590*/  STG.E.U8 desc[UR12][R8.64+0x3], RZ ;  /* 0x000003ff08007986 */ /* 0x0003e8000c10110c */
[----:B------:R1:W-:Y:S04]  /*05a0*/  STG.E.U8 desc[UR12][R8.64+0x4], RZ ;  /* 0x000004ff08007986 */ /* 0x0003e8000c10110c */
[----:B------:R1:W-:Y:S04]  /*05b0*/  STG.E.U8 desc[UR12][R8.64+0x5], RZ ;  /* 0x000005ff08007986 */ /* 0x0003e8000c10110c */
[----:B------:R1:W-:Y:S04]  /*05c0*/  STG.E.U8 desc[UR12][R8.64+0x6], RZ ;  /* 0x000006ff08007986 */ /* 0x0003e8000c10110c */
[----:B------:R1:W-:Y:S02]  /*05d0*/  STG.E.U8 desc[UR12][R8.64+0x7], RZ ;  /* 0x000007ff08007986 */ /* 0x0003e4000c10110c */
.L_x_3:
[----:B------:R-:W-:Y:S05]  /*05e0*/  BRA.U !UP0, `(.L_x_0) ;  /* 0x00000001087c7547 */ /* 0x000fea000b800000 */
[----:B------:R-:W-:Y:S02]  /*05f0*/  UISETP.GE.U32.AND UP1, UPT, UR4, 0x4, UPT ;  /* 0x000000040400788c */ /* 0x000fe4000bf26070 */
[----:B------:R-:W-:Y:S02]  /*0600*/  ULOP3.LUT UR7, UR10, 0x3, URZ, 0xc0, !UPT ;  /* 0x000000030a077892 */ /* 0x000fe4000f8ec0ff */
[----:B------:R-:W-:Y:S02]  /*0610*/  UISETP.GE.U32.AND.EX UP1, UPT, URZ, URZ, UPT, UP1 ;  /* 0x000000ffff00728c */ /* 0x000fe4000bf26110 */
[----:B------:R-:W-:Y:S01]  /*0620*/  UISETP.NE.U32.AND UP0, UPT, UR7, URZ, UPT ;  /* 0x000000ff0700728c */ /* 0x000fe2000bf05070 */
[----:B------:R-:W-:-:S03]  /*0630*/  UMOV UR4, URZ ;  /* 0x000000ff00047c82 */ /* 0x000fc60008000000 */
[----:B------:R-:W-:-:S03]  /*0640*/  UISETP.NE.AND.EX UP0, UPT, UR4, URZ, UPT, UP0 ;  /* 0x000000ff0400728c */ /* 0x000fc6000bf05300 */
[----:B------:R-:W-:Y:S08]  /*0650*/  BRA.U !UP1, `(.L_x_4) ;  /* 0x0000000109207547 */ /* 0x000ff0000b800000 */
[----:B01----:R-:W-:Y:S01]  /*0660*/  IADD3 R8, P0, PT, R14, UR5, RZ ;  /* 0x000000050e087c10 */ /* 0x003fe2000ff1e0ff */
[----:B------:R-:W-:-:S03]  /*0670*/  UIADD3 UR5, UP1, UPT, UR5, 0x4, URZ ;  /* 0x0000000405057890 */ /* 0x000fc6000ff3e0ff */
[----:B------:R-:W-:Y:S01]  /*0680*/  IADD3.X R9, PT, PT, R6, UR6, RZ, P0, !PT ;  /* 0x0000000606097c10 */ /* 0x000fe200087fe4ff */
[----:B------:R-:W-:-:S04]  /*0690*/  UIADD3.X UR6, UPT, UPT, URZ, UR6, URZ, UP1, !UPT ;  /* 0x00000006ff067290 */ /* 0x000fc80008ffe4ff */
[----:B------:R2:W-:Y:S04]  /*06a0*/  STG.E.U8 desc[UR12][R8.64], RZ ;  /* 0x000000ff08007986 */ /* 0x0005e8000c10110c */
[----:B------:R2:W-:Y:S04]  /*06b0*/  STG.E.U8 desc[UR12][R8.64+0x1], RZ ;  /* 0x000001ff08007986 */ /* 0x0005e8000c10110c */
[----:B------:R2:W-:Y:S04]  /*06c0*/  STG.E.U8 desc[UR12][R8.64+0x2], RZ ;  /* 0x000002ff08007986 */ /* 0x0005e8000c10110c */
[----:B------:R2:W-:Y:S02]  /*06d0*/  STG.E.U8 desc[UR12][R8.64+0x3], RZ ;  /* 0x000003ff08007986 */ /* 0x0005e4000c10110c */
.L_x_4:
[----:B------:R-:W-:Y:S05]  /*06e0*/  BRA.U !UP0, `(.L_x_0) ;  /* 0x00000001083c7547 */ /* 0x000fea000b800000 */
[----:B------:R-:W3:Y:S01]  /*06f0*/  LDCU.64 UR8, c[0x0][0x380] ;  /* 0x00007000ff0877ac */ /* 0x000ee20008000a00 */
[----:B012---:R-:W-:Y:S02]  /*0700*/  IMAD.U32 R8, RZ, RZ, UR5 ;  /* 0x00000005ff087e24 */ /* 0x007fe4000f8e00ff */
[----:B------:R-:W-:Y:S02]  /*0710*/  IMAD.U32 R9, RZ, RZ, UR6 ;  /* 0x00000006ff097e24 */ /* 0x000fe4000f8e00ff */
[----:B------:R-:W-:-:S03]  /*0720*/  IMAD.WIDE.U32 R8, R2, UR10, R8 ;  /* 0x0000000a02087c25 */ /* 0x000fc6000f8e0008 */
[----:B---3--:R-:W-:-:S04]  /*0730*/  IADD3 R0, P0, PT, R8, UR8, RZ ;  /* 0x0000000808007c10 */ /* 0x008fc8000ff1e0ff */
[----:B------:R-:W-:-:S09]  /*0740*/  IADD3.X R9, PT, PT, R13, UR9, R9, P0, !PT ;  /* 0x000000090d097c10 */ /* 0x000fd200087fe409 */
.L_x_5:
[----:B------:R-:W-:Y:S01]  /*0750*/  UIADD3 UR7, UP0, UPT, UR7, -0x1, URZ ;  /* 0xffffffff07077890 */ /* 0x000fe2000ff1e0ff */
[----:B------:R-:W-:Y:S01]  /*0760*/  IMAD.MOV.U32 R8, RZ, RZ, R0 ;  /* 0x000000ffff087224 */ /* 0x000fe200078e0000 */
[----:B------:R-:W-:Y:S02]  /*0770*/  IADD3 R0, P0, PT, R0, 0x1, RZ ;  /* 0x0000000100007810 */ /* 0x000fe40007f1e0ff */
[----:B------:R-:W-:Y:S02]  /*0780*/  UIADD3.X UR4, UPT, UPT, UR4, -0x1, URZ, UP0, !UPT ;  /* 0xffffffff04047890 */ /* 0x000fe400087fe4ff */
[----:B------:R-:W-:Y:S01]  /*0790*/  UISETP.NE.U32.AND UP0, UPT, UR7, URZ, UPT ;  /* 0x000000ff0700728c */ /* 0x000fe2000bf05070 */
[----:B------:R0:W-:Y:S03]  /*07a0*/  STG.E.U8 desc[UR12][R8.64], RZ ;  /* 0x000000ff08007986 */ /* 0x0001e6000c10110c */
[----:B------:R-:W-:Y:S01]  /*07b0*/  UISETP.NE.AND.EX UP0, UPT, UR4, URZ, UPT, UP0 ;  /* 0x000000ff0400728c */ /* 0x000fe2000bf05300 */
[----:B0-----:R-:W-:-:S08]  /*07c0*/  IMAD.X R9, RZ, RZ, R9, P0 ;  /* 0x000000ffff097224 */ /* 0x001fd000000e0609 */
[----:B------:R-:W-:Y:S05]  /*07d0*/  BRA.U UP0, `(.L_x_5) ;  /* 0xfffffffd00dc7547 */ /* 0x000fea000b83ffff */
.L_x_0:
[----:B------:R-:W3:Y:S02]  /*07e0*/  LDCU.64 UR4, c[0x0][0x3a8] ;  /* 0x00007500ff0477ac */ /* 0x000ee40008000a00 */
[----:B---3--:R-:W-:-:S04]  /*07f0*/  UISETP.GE.U32.AND UP0, UPT, UR4, 0x2, UPT ;  /* 0x000000020400788c */ /* 0x008fc8000bf06070 */
[----:B------:R-:W-:-:S09]  /*0800*/  UISETP.GE.U32.AND.EX UP0, UPT, UR5, URZ, UPT, UP0 ;  /* 0x000000ff0500728c */ /* 0x000fd2000bf06100 */
[----:B------:R-:W-:Y:S05]  /*0810*/  BRA.U !UP0, `(.L_x_6) ;  /* 0x0000000508207547 */ /* 0x000fea000b800000 */
[----:B------:R3:W4:Y:S01]  /*0820*/  I2F.F64.U64 R26, R16 ;  /* 0x00000010001a7312 */ /* 0x0007220000301800 */
[----:B------:R-:W-:Y:S01]  /*0830*/  UMOV UR7, 0x1 ;  /* 0x0000000100077882 */ /* 0x000fe20000000000 */
[----:B------:R-:W-:-:S05]  /*0840*/  UMOV UR4, URZ ;  /* 0x000000ff00047c82 */ /* 0x000fca0008000000 */
.L_x_12:
[----:B------:R-:W5:Y:S02]  /*0850*/  LDCU.128 UR8, c[0x0][0x3a0] ;  /* 0x00007400ff0877ac */ /* 0x000f640008000c00 */
[----:B-----5:R-:W-:-:S04]  /*0860*/  ULEA UR5, UP0, UR7, UR8, 0x3 ;  /* 0x0000000807057291 */ /* 0x020fc8000f8018ff */
[----:B------:R-:W-:Y:S02]  /*0870*/  ULEA.HI.X UR6, UR7, UR9, UR4, 0x3, UP0 ;  /* 0x0000000907067291 */ /* 0x000fe400080f1c04 */
[----:B------:R-:W-:-:S04]  /*0880*/  IMAD.U32 R12, RZ, RZ, UR5 ;  /* 0x00000005ff0c7e24 */ /* 0x000fc8000f8e00ff */
[----:B------:R-:W-:-:S05]  /*0890*/  IMAD.U32 R13, RZ, RZ, UR6 ;  /* 0x00000006ff0d7e24 */ /* 0x000fca000f8e00ff */
[----:B------:R-:W5:Y:S01]  /*08a0*/  LDG.E.64 R10, desc[UR12][R12.64] ;  /* 0x0000000c0c0a7981 */ /* 0x000f62000c1e1b00 */
[----:B012---:R-:W-:Y:S01]  /*08b0*/  IMAD.MOV.U32 R8, RZ, RZ, 0x1 ;  /* 0x00000001ff087424 */ /* 0x007fe200078e00ff */
[----:B----4-:R-:W-:Y:S01]  /*08c0*/  FSETP.GEU.AND P1, PT, |R27|, 6.5827683646048100446e-37, PT ;  /* 0x036000001b00780b */ /* 0x010fe20003f2e200 */
[----:B------:R-:W-:Y:S01]  /*08d0*/  UIADD3 UR7, UP1, UPT, UR7, 0x1, URZ ;  /* 0x0000000107077890 */ /* 0x000fe2000ff3e0ff */
[----:B------:R-:W-:Y:S03]  /*08e0*/  BSSY.RECONVERGENT B0, `(.L_x_7) ;  /* 0x0000015000007945 */ /* 0x000fe60003800200 */
[----:B------:R-:W-:Y:S02]  /*08f0*/  UISETP.NE.U32.AND UP0, UPT, UR7, UR10, UPT ;  /* 0x0000000a0700728c */ /* 0x000fe4000bf05070 */
[----:B------:R-:W-:-:S04]  /*0900*/  UIADD3.X UR4, UPT, UPT, URZ, UR4, URZ, UP1, !UPT ;  /* 0x00000004ff047290 */ /* 0x000fc80008ffe4ff */
[----:B------:R-:W-:Y:S01]  /*0910*/  UISETP.NE.AND.EX UP0, UPT, UR4, UR11, UPT, UP0 ;  /* 0x0000000b0400728c */ /* 0x000fe2000bf05300 */
[----:B-----5:R-:W0:Y:S08]  /*0920*/  I2F.F64.U64 R28, R10 ;  /* 0x0000000a001c7312 */ /* 0x020e300000301800 */
[----:B0-----:R-:W0:Y:S02]  /*0930*/  MUFU.RCP64H R9, R29 ;  /* 0x0000001d00097308 */ /* 0x001e240000001800 */
[----:B0-----:R-:W-:-:S08]  /*0940*/  DFMA R18, -R28, R8, 1 ;  /* 0x3ff000001c12742b */ /* 0x001fd00000000108 */
[----:B------:R-:W-:-:S08]  /*0950*/  DFMA R18, R18, R18, R18 ;  /* 0x000000121212722b */ /* 0x000fd00000000012 */
[----:B------:R-:W-:-:S08]  /*0960*/  DFMA R18, R8, R18, R8 ;  /* 0x000000120812722b */ /* 0x000fd00000000008 */
[----:B------:R-:W-:-:S08]  /*0970*/  DFMA R8, -R28, R18, 1 ;  /* 0x3ff000001c08742b */ /* 0x000fd00000000112 */
[----:B------:R-:W-:-:S08]  /*0980*/  DFMA R8, R18, R8, R18 ;  /* 0x000000081208722b */ /* 0x000fd00000000012 */
[----:B------:R-:W-:-:S08]  /*0990*/  DMUL R18, R26, R8 ;  /* 0x000000081a127228 */ /* 0x000fd00000000000 */
[----:B------:R-:W-:-:S08]  /*09a0*/  DFMA R20, -R28, R18, R26 ;  /* 0x000000121c14722b */ /* 0x000fd0000000011a */
[----:B------:R-:W-:-:S10]  /*09b0*/  DFMA R8, R8, R20, R18 ;  /* 0x000000140808722b */ /* 0x000fd40000000012 */
[----:B------:R-:W-:-:S05]  /*09c0*/  FFMA R0, RZ, R29, R9 ;  /* 0x0000001dff007223 */ /* 0x000fca0000000009 */
[----:B------:R-:W-:-:S13]  /*09d0*/  FSETP.GT.AND P0, PT, |R0|, 1.469367938527859385e-39, PT ;  /* 0x001000000000780b */ /* 0x000fda0003f04200 */
[----:B------:R-:W-:Y:S05]  /*09e0*/  @P0 BRA P1, `(.L_x_8) ;  /* 0x0000000000100947 */ /* 0x000fea0000800000 */
[----:B------:R-:W-:-:S07]  /*09f0*/  MOV R0, 0xa10 ;  /* 0x00000a1000007802 */ /* 0x000fce0000000f00 */
[----:B---3--:R-:W-:Y:S05]  /*0a00*/  CALL.REL.NOINC `($__internal_0_$__cuda_sm20_div_rn_f64_full) ;  /* 0x0000000000b87944 */ /* 0x008fea0003c00000 */
[----:B------:R-:W-:Y:S02]  /*0a10*/  IMAD.MOV.U32 R8, RZ, RZ, R20 ;  /* 0x000000ffff087224 */ /* 0x000fe400078e0014 */
[----:B------:R-:W-:-:S07]  /*0a20*/  IMAD.MOV.U32 R9, RZ, RZ, R21 ;  /* 0x000000ffff097224 */ /* 0x000fce00078e0015 */
.L_x_8:
[----:B------:R-:W-:Y:S05]  /*0a30*/  BSYNC.RECONVERGENT B0 ;  /* 0x0000000000007941 */ /* 0x000fea0003800200 */
.L_x_7:
[----:B------:R-:W0:Y:S01]  /*0a40*/  FRND.F64.FLOOR R8, R8 ;  /* 0x0000000800087313 */ /* 0x000e220000305800 */
[----:B------:R-:W-:Y:S01]  /*0a50*/  BSSY.RECONVERGENT B0, `(.L_x_9) ;  /* 0x0000023000007945 */ /* 0x000fe20003800200 */
[----:B0-----:R-:W-:-:S10]  /*0a60*/  DMUL R28, R28, R8 ;  /* 0x000000081c1c7228 */ /* 0x001fd40000000000 */
[----:B------:R-:W0:Y:S02]  /*0a70*/  F2I.U64.F64.TRUNC R28, R28 ;  /* 0x0000001c001c7311 */ /* 0x000e24000030d800 */
[----:B0-----:R-:W-:-:S04]  /*0a80*/  ISETP.GE.U32.AND P0, PT, R28, R16, PT ;  /* 0x000000101c00720c */ /* 0x001fc80003f06070 */
[----:B------:R-:W-:-:S04]  /*0a90*/  ISETP.GE.U32.AND.EX P0, PT, R29, R17, PT, P0 ;  /* 0x000000111d00720c */ /* 0x000fc80003f06100 */
[----:B------:R-:W-:Y:S02]  /*0aa0*/  SEL R21, R10, RZ, !P0 ;  /* 0x000000ff0a157207 */ /* 0x000fe40004000000 */
[----:B------:R-:W-:Y:S02]  /*0ab0*/  SEL R23, R11, RZ, !P0 ;  /* 0x000000ff0b177207 */ /* 0x000fe40004000000 */
[----:B------:R-:W-:-:S05]  /*0ac0*/  IADD3 R21, P0, PT, R28, R21, RZ ;  /* 0x000000151c157210 */ /* 0x000fca0007f1e0ff */
[----:B------:R-:W-:Y:S01]  /*0ad0*/  IMAD.X R23, R29, 0x1, R23, P0 ;  /* 0x000000011d177824 */ /* 0x000fe200000e0617 */
[----:B------:R-:W-:-:S04]  /*0ae0*/  ISETP.GT.U32.AND P0, PT, R21, R3, PT ;  /* 0x000000031500720c */ /* 0x000fc80003f04070 */
[----:B------:R-:W-:-:S13]  /*0af0*/  ISETP.GT.U32.AND.EX P0, PT, R23, R7, PT, P0 ;  /* 0x000000071700720c */ /* 0x000fda0003f04100 */
[----:B------:R-:W-:Y:S05]  /*0b00*/  @P0 BRA `(.L_x_10) ;  /* 0x00000000005c0947 */ /* 0x000fea0003800000 */
.L_x_11:
[----:B------:R-:W-:-:S05]  /*0b10*/  IADD3 R0, P0, PT, R21, -R16, RZ ;  /* 0x8000001015007210 */ /* 0x000fca0007f1e0ff */
[----:B------:R-:W-:-:S05]  /*0b20*/  IMAD.X R11, R23, 0x1, ~R17, P0 ;  /* 0x00000001170b7824 */ /* 0x000fca00000e0e11 */
[----:B------:R-:W-:-:S04]  /*0b30*/  SHF.R.U64 R9, R0, 0x4, R11 ;  /* 0x0000000400097819 */ /* 0x000fc8000000120b */
[----:B------:R-:W-:-:S04]  /*0b40*/  IADD3 R8, P0, PT, R9, R14, RZ ;  /* 0x0000000e09087210 */ /* 0x000fc80007f1e0ff */
[----:B------:R-:W-:-:S05]  /*0b50*/  LEA.HI.X R9, R11, R6, RZ, 0x1c, P0 ;  /* 0x000000060b097211 */ /* 0x000fca00000fe4ff */
[----:B------:R-:W2:Y:S01]  /*0b60*/  LDG.E.U8 R11, desc[UR12][R8.64] ;  /* 0x0000000c080b7981 */ /* 0x000ea2000c1e1100 */
[----:B------:R-:W-:Y:S01]  /*0b70*/  SHF.R.U32.HI R0, RZ, 0x1, R0 ;  /* 0x00000001ff007819 */ /* 0x000fe20000011600 */
[----:B------:R-:W-:-:S03]  /*0b80*/  IMAD.MOV.U32 R19, RZ, RZ, 0x1 ;  /* 0x00000001ff137424 */ /* 0x000fc600078e00ff */
[----:B------:R-:W-:-:S04]  /*0b90*/  LOP3.LUT R0, R0, 0x7, RZ, 0xc, !PT ;  /* 0x0000000700007812 */ /* 0x000fc800078e0cff */
[----:B------:R-:W-:-:S04]  /*0ba0*/  SHF.L.U32 R0, R19, R0, RZ ;  /* 0x0000000013007219 */ /* 0x000fc800000006ff */
[----:B--2---:R-:W-:-:S04]  /*0bb0*/  LOP3.LUT P0, RZ, R11, R0, RZ, 0xc0, !PT ;  /* 0x000000000bff7212 */ /* 0x004fc8000780c0ff */
[----:B------:R-:W-:-:S04]  /*0bc0*/  SEL R0, R0, RZ, !P0 ;  /* 0x000000ff00007207 */ /* 0x000fc80004000000 */
[----:B------:R-:W-:-:S05]  /*0bd0*/  LOP3.LUT R19, R0, R11, RZ, 0xfc, !PT ;  /* 0x0000000b00137212 */ /* 0x000fca00078efcff */
[----:B------:R0:W-:Y:S04]  /*0be0*/  STG.E.U8 desc[UR12][R8.64], R19 ;  /* 0x0000001308007986 */ /* 0x0001e8000c10110c */
[----:B------:R-:W2:Y:S01]  /*0bf0*/  LDG.E.64 R10, desc[UR12][R12.64] ;  /* 0x0000000c0c0a7981 */ /* 0x000ea2000c1e1b00 */
[----:B------:R-:W-:Y:S02]  /*0c00*/  SEL R0, RZ, 0xffffffff, P0 ;  /* 0xffffffffff007807 */ /* 0x000fe40000000000 */
[----:B--2---:R-:W-:-:S04]  /*0c10*/  LEA R21, P1, R10, R21, 0x1 ;  /* 0x000000150a157211 */ /* 0x004fc800078208ff */
[----:B------:R-:W-:Y:S02]  /*0c20*/  LEA.HI.X R23, R10, R23, R11, 0x1, P1 ;  /* 0x000000170a177211 */ /* 0x000fe400008f0c0b */
[----:B------:R-:W-:Y:S02]  /*0c30*/  ISETP.GT.U32.AND P0, PT, R21, R3, PT ;  /* 0x000000031500720c */ /* 0x000fe40003f04070 */
[----:B------:R-:W-:Y:S02]  /*0c40*/  IADD3 R4, P1, PT, R4, R0, RZ ;  /* 0x0000000004047210 */ /* 0x000fe40007f3e0ff */
[----:B------:R-:W-:-:S03]  /*0c50*/  ISETP.GT.U32.AND.EX P0, PT, R23, R7, PT, P0 ;  /* 0x000000071700720c */ /* 0x000fc60003f04100 */
[----:B------:R-:W-:-:S10]  /*0c60*/  IMAD.X R5, R5, 0x1, R0, P1 ;  /* 0x0000000105057824 */ /* 0x000fd400008e0600 */
[----:B0-----:R-:W-:Y:S05]  /*0c70*/  @!P0 BRA `(.L_x_11) ;  /* 0xfffffffc00a48947 */ /* 0x001fea000383ffff */
.L_x_10:
[----:B------:R-:W-:Y:S05]  /*0c80*/  BSYNC.RECONVERGENT B0 ;  /* 0x0000000000007941 */ /* 0x000fea0003800200 */
.L_x_9:
[----:B------:R-:W-:Y:S05]  /*0c90*/  BRA.U UP0, `(.L_x_12) ;  /* 0xfffffff900ec7547 */ /* 0x000fea000b83ffff */
.L_x_6:
[----:B------:R-:W4:Y:S02]  /*0ca0*/  LDCU.64 UR8, c[0x0][0x398] ;  /* 0x00007300ff0877ac */ /* 0x000f240008000a00 */
[----:B----4-:R-:W-:-:S04]  /*0cb0*/  LEA R6, P0, R2, UR8, 0x3 ;  /* 0x0000000802067c11 */ /* 0x010fc8000f8018ff */
[----:B------:R-:W-:-:S05]  /*0cc0*/  LEA.HI.X R7, R2, UR9, RZ, 0x3, P0 ;  /* 0x0000000902077c11 */ /* 0x000fca00080f1cff */
[----:B------:R-:W-:Y:S01]  /*0cd0*/  STG.E.64 desc[UR12][R6.64], R4 ;  /* 0x0000000406007986 */ /* 0x000fe2000c101b0c */
[----:B------:R-:W-:Y:S05]  /*0ce0*/  EXIT ;  /* 0x000000000000794d */ /* 0x000fea0003800000 */
        .weak           $__internal_0_$__cuda_sm20_div_rn_f64_full
        .type           $__internal_0_$__cuda_sm20_div_rn_f64_full,@function
        .size           $__internal_0_$__cuda_sm20_div_rn_f64_full,(.L_x_19 - $__internal_0_$__cuda_sm20_div_rn_f64_full)
$__internal_0_$__cuda_sm20_div_rn_f64_full:
[----:B------:R-:W-:Y:S01]  /*0cf0*/  FSETP.GEU.AND P2, PT, |R27|, 1.469367938527859385e-39, PT ;  /* 0x001000001b00780b */ /* 0x000fe20003f4e200 */
[----:B------:R-:W-:Y:S01]  /*0d00*/  IMAD.MOV.U32 R31, RZ, RZ, 0x1ca00000 ;  /* 0x1ca00000ff1f7424 */ /* 0x000fe200078e00ff */
[C---:B------:R-:W-:Y:S01]  /*0d10*/  FSETP.GEU.AND P0, PT, |R29|.reuse, 1.469367938527859385e-39, PT ;  /* 0x001000001d00780b */ /* 0x040fe20003f0e200 */
[----:B------:R-:W-:Y:S01]  /*0d20*/  IMAD.MOV.U32 R18, RZ, RZ, R26 ;  /* 0x000000ffff127224 */ /* 0x000fe200078e001a */
[----:B------:R-:W-:Y:S01]  /*0d30*/  LOP3.LUT R8, R29, 0x800fffff, RZ, 0xc0, !PT ;  /* 0x800fffff1d087812 */ /* 0x000fe200078ec0ff */
[----:B------:R-:W-:Y:S01]  /*0d40*/  IMAD.MOV.U32 R20, RZ, RZ, 0x1 ;  /* 0x00000001ff147424 */ /* 0x000fe200078e00ff */
[----:B------:R-:W-:Y:S01]  /*0d50*/  LOP3.LUT R30, R27, 0x7ff00000, RZ, 0xc0, !PT ;  /* 0x7ff000001b1e7812 */ /* 0x000fe200078ec0ff */
[----:B------:R-:W-:Y:S01]  /*0d60*/  BSSY.RECONVERGENT B1, `(.L_x_13) ;  /* 0x0000050000017945 */ /* 0x000fe20003800200 */
[----:B------:R-:W-:Y:S01]  /*0d70*/  LOP3.LUT R9, R8, 0x3ff00000, RZ, 0xfc, !PT ;  /* 0x3ff0000008097812 */ /* 0x000fe200078efcff */
[----:B------:R-:W-:Y:S01]  /*0d80*/  IMAD.MOV.U32 R8, RZ, RZ, R28 ;  /* 0x000000ffff087224 */ /* 0x000fe200078e001c */
[----:B------:R-:W-:-:S03]  /*0d90*/  LOP3.LUT R33, R29, 0x7ff00000, RZ, 0xc0, !PT ;  /* 0x7ff000001d217812 */ /* 0x000fc600078ec0ff */
[----:B------:R-:W-:Y:S01]  /*0da0*/  @!P2 LOP3.LUT R19, R29, 0x7ff00000, RZ, 0xc0, !PT ;  /* 0x7ff000001d13a812 */ /* 0x000fe200078ec0ff */
[----:B------:R-:W-:Y:S01]  /*0db0*/  @!P2 IMAD.MOV.U32 R22, RZ, RZ, RZ ;  /* 0x000000ffff16a224 */ /* 0x000fe200078e00ff */
[----:B------:R-:W-:Y:S01]  /*0dc0*/  @!P0 DMUL R8, R28, 8.98846567431157953865e+307 ;  /* 0x7fe000001c088828 */ /* 0x000fe20000000000 */
[C---:B------:R-:W-:Y:S02]  /*0dd0*/  ISETP.GE.U32.AND P1, PT, R30.reuse, R33, PT ;  /* 0x000000211e00720c */ /* 0x040fe40003f26070 */
[----:B------:R-:W-:Y:S02]  /*0de0*/  @!P2 ISETP.GE.U32.AND P3, PT, R30, R19, PT ;  /* 0x000000131e00a20c */ /* 0x000fe40003f66070 */
[C---:B------:R-:W-:Y:S01]  /*0df0*/  SEL R19, R31.reuse, 0x63400000, !P1 ;  /* 0x634000001f137807 */ /* 0x040fe20004800000 */
[----:B------:R-:W0:Y:S01]  /*0e00*/  MUFU.RCP64H R21, R9 ;  /* 0x0000000900157308 */ /* 0x000e220000001800 */
[----:B------:R-:W-:Y:S02]  /*0e10*/  @!P2 SEL R23, R31, 0x63400000, !P3 ;  /* 0x634000001f17a807 */ /* 0x000fe40005800000 */
[----:B------:R-:W-:-:S02]  /*0e20*/  LOP3.LUT R19, R19, 0x800fffff, R27, 0xf8, !PT ;  /* 0x800fffff13137812 */ /* 0x000fc400078ef81b */
[----:B------:R-:W-:Y:S02]  /*0e30*/  @!P2 LOP3.LUT R23, R23, 0x80000000, R27, 0xf8, !PT ;  /* 0x800000001717a812 */ /* 0x000fe400078ef81b */
[----:B------:R-:W-:Y:S02]  /*0e40*/  @!P0 LOP3.LUT R33, R9, 0x7ff00000, RZ, 0xc0, !PT ;  /* 0x7ff0000009218812 */ /* 0x000fe400078ec0ff */
[----:B------:R-:W-:-:S06]  /*0e50*/  @!P2 LOP3.LUT R23, R23, 0x100000, RZ, 0xfc, !PT ;  /* 0x001000001717a812 */ /* 0x000fcc00078efcff */
[----:B------:R-:W-:Y:S02]  /*0e60*/  @!P2 DFMA R18, R18, 2, -R22 ;  /* 0x400000001212a82b */ /* 0x000fe40000000816 */
[----:B0-----:R-:W-:-:S08]  /*0e70*/  DFMA R22, R20, -R8, 1 ;  /* 0x3ff000001416742b */ /* 0x001fd00000000808 */
[----:B------:R-:W-:-:S08]  /*0e80*/  DFMA R22, R22, R22, R22 ;  /* 0x000000161616722b */ /* 0x000fd00000000016 */
[----:B------:R-:W-:-:S08]  /*0e90*/  DFMA R22, R20, R22, R20 ;  /* 0x000000161416722b */ /* 0x000fd00000000014 */
[----:B------:R-:W-:-:S08]  /*0ea0*/  DFMA R20, R22, -R8, 1 ;  /* 0x3ff000001614742b */ /* 0x000fd00000000808 */
[----:B------:R-:W-:-:S08]  /*0eb0*/  DFMA R20, R22, R20, R22 ;  /* 0x000000141614722b */ /* 0x000fd00000000016 */
[----:B------:R-:W-:-:S08]  /*0ec0*/  DMUL R22, R20, R18 ;  /* 0x0000001214167228 */ /* 0x000fd00000000000 */
[----:B------:R-:W-:-:S08]  /*0ed0*/  DFMA R24, R22, -R8, R18 ;  /* 0x800000081618722b */ /* 0x000fd00000000012 */
[----:B------:R-:W-:Y:S01]  /*0ee0*/  DFMA R24, R20, R24, R22 ;  /* 0x000000181418722b */ /* 0x000fe20000000016 */
[----:B------:R-:W-:Y:S01]  /*0ef0*/  IMAD.MOV.U32 R22, RZ, RZ, R30 ;  /* 0x000000ffff167224 */ /* 0x000fe200078e001e */
[----:B------:R-:W-:-:S05]  /*0f00*/  @!P2 LOP3.LUT R22, R19, 0x7ff00000, RZ, 0xc0, !PT ;  /* 0x7ff000001316a812 */ /* 0x000fca00078ec0ff */
[----:B------:R-:W-:-:S05]  /*0f10*/  VIADD R20, R22, 0xffffffff ;  /* 0xffffffff16147836 */ /* 0x000fca0000000000 */
[----:B------:R-:W-:Y:S01]  /*0f20*/  ISETP.GT.U32.AND P0, PT, R20, 0x7feffffe, PT ;  /* 0x7feffffe1400780c */ /* 0x000fe20003f04070 */
[----:B------:R-:W-:-:S05]  /*0f30*/  VIADD R20, R33, 0xffffffff ;  /* 0xffffffff21147836 */ /* 0x000fca0000000000 */
[----:B------:R-:W-:-:S13]  /*0f40*/  ISETP.GT.U32.OR P0, PT, R20, 0x7feffffe, P0 ;  /* 0x7feffffe1400780c */ /* 0x000fda0000704470 */
[----:B------:R-:W-:Y:S05]  /*0f50*/  @P0 BRA `(.L_x_14) ;  /* 0x00000000006c0947 */ /* 0x000fea0003800000 */
[----:B------:R-:W-:Y:S01]  /*0f60*/  LOP3.LUT R21, R29, 0x7ff00000, RZ, 0xc0, !PT ;  /* 0x7ff000001d157812 */ /* 0x000fe200078ec0ff */
[----:B------:R-:W-:-:S03]  /*0f70*/  IMAD.MOV.U32 R22, RZ, RZ, RZ ;  /* 0x000000ffff167224 */ /* 0x000fc600078e00ff */
[CC--:B------:R-:W-:Y:S02]  /*0f80*/  VIADDMNMX R20, R30.reuse, -R21.reuse, 0xb9600000, !PT ;  /* 0xb96000001e147446 */ /* 0x0c0fe40007800915 */
[----:B------:R-:W-:Y:S02]  /*0f90*/  ISETP.GE.U32.AND P0, PT, R30, R21, PT ;  /* 0x000000151e00720c */ /* 0x000fe40003f06070 */
[----:B------:R-:W-:Y:S02]  /*0fa0*/  VIMNMX R20, PT, PT, R20, 0x46a00000, PT ;  /* 0x46a0000014147848 */ /* 0x000fe40003fe0100 */
[----:B------:R-:W-:-:S05]  /*0fb0*/  SEL R31, R31, 0x63400000, !P0 ;  /* 0x634000001f1f7807 */ /* 0x000fca0004000000 */
[----:B------:R-:W-:-:S04]  /*0fc0*/  IMAD.IADD R30, R20, 0x1, -R31 ;  /* 0x00000001141e7824 */ /* 0x000fc800078e0a1f */
[----:B------:R-:W-:-:S06]  /*0fd0*/  VIADD R23, R30, 0x7fe00000 ;  /* 0x7fe000001e177836 */ /* 0x000fcc0000000000 */
[----:B------:R-:W-:-:S10]  /*0fe0*/  DMUL R20, R24, R22 ;  /* 0x0000001618147228 */ /* 0x000fd40000000000 */
[----:B------:R-:W-:-:S13]  /*0ff0*/  FSETP.GTU.AND P0, PT, |R21|, 1.469367938527859385e-39, PT ;  /* 0x001000001500780b */ /* 0x000fda0003f0c200 */
[----:B------:R-:W-:Y:S05]  /*1000*/  @P0 BRA `(.L_x_15) ;  /* 0x0000000000940947 */ /* 0x000fea0003800000 */
[----:B------:R-:W-:Y:S01]  /*1010*/  DFMA R8, R24, -R8, R18 ;  /* 0x800000081808722b */ /* 0x000fe20000000012 */
[----:B------:R-:W-:-:S09]  /*1020*/  IMAD.MOV.U32 R22, RZ, RZ, RZ ;  /* 0x000000ffff167224 */ /* 0x000fd200078e00ff */
[C---:B------:R-:W-:Y:S02]  /*1030*/  FSETP.NEU.AND P0, PT, R9.reuse, RZ, PT ;  /* 0x000000ff0900720b */ /* 0x040fe40003f0d000 */
[----:B------:R-:W-:-:S04]  /*1040*/  LOP3.LUT R19, R9, 0x80000000, R29, 0x48, !PT ;  /* 0x8000000009137812 */ /* 0x000fc800078e481d */
[----:B------:R-:W-:-:S07]  /*1050*/  LOP3.LUT R23, R19, R23, RZ, 0xfc, !PT ;  /* 0x0000001713177212 */ /* 0x000fce00078efcff */
[----:B------:R-:W-:Y:S05]  /*1060*/  @!P0 BRA `(.L_x_15) ;  /* 0x00000000007c8947 */ /* 0x000fea0003800000 */
[----:B------:R-:W-:Y:S01]  /*1070*/  IMAD.MOV R9, RZ, RZ, -R30 ;  /* 0x000000ffff097224 */ /* 0x000fe200078e0a1e */
[----:B------:R-:W-:Y:S01]  /*1080*/  DMUL.RP R22, R24, R22 ;  /* 0x0000001618167228 */ /* 0x000fe20000008000 */
[----:B------:R-:W-:-:S06]  /*1090*/  IMAD.MOV.U32 R8, RZ, RZ, RZ ;  /* 0x000000ffff087224 */ /* 0x000fcc00078e00ff */
[----:B------:R-:W-:-:S03]  /*10a0*/  DFMA R8, R20, -R8, R24 ;  /* 0x800000081408722b */ /* 0x000fc60000000018 */
[----:B------:R-:W-:-:S03]  /*10b0*/  LOP3.LUT R19, R23, R19, RZ, 0x3c, !PT ;  /* 0x0000001317137212 */ /* 0x000fc600078e3cff */
[----:B------:R-:W-:-:S04]  /*10c0*/  IADD3 R8, PT, PT, -R30, -0x43300000, RZ ;  /* 0xbcd000001e087810 */ /* 0x000fc80007ffe1ff */
[----:B------:R-:W-:-:S04]  /*10d0*/  FSETP.NEU.AND P0, PT, |R9|, R8, PT ;  /* 0x000000080900720b */ /* 0x000fc80003f0d200 */
[----:B------:R-:W-:Y:S02]  /*10e0*/  FSEL R20, R22, R20, !P0 ;  /* 0x0000001416147208 */ /* 0x000fe40004000000 */
[----:B------:R-:W-:Y:S01]  /*10f0*/  FSEL R21, R19, R21, !P0 ;  /* 0x0000001513157208 */ /* 0x000fe20004000000 */
[----:B------:R-:W-:Y:S06]  /*1100*/  BRA `(.L_x_15) ;  /* 0x0000000000547947 */ /* 0x000fec0003800000 */
.L_x_14:
[----:B------:R-:W-:-:S14]  /*1110*/  DSETP.NAN.AND P0, PT, R26, R26, PT ;  /* 0x0000001a1a00722a */ /* 0x000fdc0003f08000 */
[----:B------:R-:W-:Y:S05]  /*1120*/  @P0 BRA `(.L_x_16) ;  /* 0x0000000000440947 */ /* 0x000fea0003800000 */
[----:B------:R-:W-:-:S14]  /*1130*/  DSETP.NAN.AND P0, PT, R28, R28, PT ;  /* 0x0000001c1c00722a */ /* 0x000fdc0003f08000 */
[----:B------:R-:W-:Y:S05]  /*1140*/  @P0 BRA `(.L_x_17) ;  /* 0x0000000000300947 */ /* 0x000fea0003800000 */
[----:B------:R-:W-:Y:S01]  /*1150*/  ISETP.NE.AND P0, PT, R22, R33, PT ;  /* 0x000000211600720c */ /* 0x000fe20003f05270 */
[----:B------:R-:W-:Y:S02]  /*1160*/  IMAD.MOV.U32 R20, RZ, RZ, 0x0 ;  /* 0x00000000ff147424 */ /* 0x000fe400078e00ff */
[----:B------:R-:W-:-:S10]  /*1170*/  IMAD.MOV.U32 R21, RZ, RZ, -0x80000 ;  /* 0xfff80000ff157424 */ /* 0x000fd400078e00ff */
[----:B------:R-:W-:Y:S05]  /*1180*/  @!P0 BRA `(.L_x_15) ;  /* 0x0000000000348947 */ /* 0x000fea0003800000 */
[----:B------:R-:W-:Y:S02]  /*1190*/  ISETP.NE.AND P0, PT, R22, 0x7ff00000, PT ;  /* 0x7ff000001600780c */ /* 0x000fe40003f05270 */
[----:B------:R-:W-:Y:S02]  /*11a0*/  LOP3.LUT R21, R27, 0x80000000, R29, 0x48, !PT ;  /* 0x800000001b157812 */ /* 0x000fe400078e481d */
[----:B------:R-:W-:-:S13]  /*11b0*/  ISETP.EQ.OR P0, PT, R33, RZ, !P0 ;  /* 0x000000ff2100720c */ /* 0x000fda0004702670 */
[----:B------:R-:W-:Y:S01]  /*11c0*/  @P0 LOP3.LUT R8, R21, 0x7ff00000, RZ, 0xfc, !PT ;  /* 0x7ff0000015080812 */ /* 0x000fe200078efcff */
[----:B------:R-:W-:Y:S02]  /*11d0*/  @!P0 IMAD.MOV.U32 R20, RZ, RZ, RZ ;  /* 0x000000ffff148224 */ /* 0x000fe400078e00ff */
[----:B------:R-:W-:Y:S02]  /*11e0*/  @P0 IMAD.MOV.U32 R20, RZ, RZ, RZ ;  /* 0x000000ffff140224 */ /* 0x000fe400078e00ff */
[----:B------:R-:W-:Y:S01]  /*11f0*/  @P0 IMAD.MOV.U32 R21, RZ, RZ, R8 ;  /* 0x000000ffff150224 */ /* 0x000fe200078e0008 */
[----:B------:R-:W-:Y:S06]  /*1200*/  BRA `(.L_x_15) ;  /* 0x0000000000147947 */ /* 0x000fec0003800000 */
.L_x_17:
[----:B------:R-:W-:Y:S01]  /*1210*/  LOP3.LUT R21, R29, 0x80000, RZ, 0xfc, !PT ;  /* 0x000800001d157812 */ /* 0x000fe200078efcff */
[----:B------:R-:W-:Y:S01]  /*1220*/  IMAD.MOV.U32 R20, RZ, RZ, R28 ;  /* 0x000000ffff147224 */ /* 0x000fe200078e001c */
[----:B------:R-:W-:Y:S06]  /*1230*/  BRA `(.L_x_15) ;  /* 0x0000000000087947 */ /* 0x000fec0003800000 */
.L_x_16:
[----:B------:R-:W-:Y:S01]  /*1240*/  LOP3.LUT R21, R27, 0x80000, RZ, 0xfc, !PT ;  /* 0x000800001b157812 */ /* 0x000fe200078efcff */
[----:B------:R-:W-:-:S07]  /*1250*/  IMAD.MOV.U32 R20, RZ, RZ, R26 ;  /* 0x000000ffff147224 */ /* 0x000fce00078e001a */
.L_x_15:
[----:B------:R-:W-:Y:S05]  /*1260*/  BSYNC.RECONVERGENT B1 ;  /* 0x0000000000017941 */ /* 0x000fea0003800200 */
.L_x_13:
[----:B------:R-:W-:Y:S02]  /*1270*/  IMAD.MOV.U32 R8, RZ, RZ, R0 ;  /* 0x000000ffff087224 */ /* 0x000fe400078e0000 */
[----:B------:R-:W-:-:S04]  /*1280*/  IMAD.MOV.U32 R9, RZ, RZ, 0x0 ;  /* 0x00000000ff097424 */ /* 0x000fc800078e00ff */
[----:B------:R-:W-:Y:S05]  /*1290*/  RET.REL.NODEC R8 `(_Z15sieve_chunk_gpuPhmmPmS0_mmmm) ;  /* 0xffffffec08587950 */ /* 0x000fea0003c3ffff */
.L_x_18:
[----:B------:R-:W-:-:S00]  /*12a0*/  BRA `(.L_x_18) ;  /* 0xfffffffc00fc7947 */ /* 0x000fc0000383ffff */
[----:B------:R-:W-:-:S00]  /*12b0*/  NOP ;  /* 0x0000000000007918 */ /* 0x000fc00000000000 */
        /* <DEDUP_REMOVED lines=12> */
.L_x_19:


//--------------------- .nv.shared.reserved.0     --------------------------
	.section	.nv.shared.reserved.0,"aw",@nobits
	.weak		__nv_reservedSMEM_offset_0_alias
	.size		__nv_reservedSMEM_offset_0_alias, 0, 64
	.other		__nv_reservedSMEM_offset_0_alias,@"STO_CUDA_RESERVED_SHARED STV_DEFAULT"
__nv_reservedSMEM_offset_0_alias:
	.zero		0
	.zero		64


//--------------------- .nv.constant0._Z15sieve_chunk_gpuPhmmPmS0_mmmm --------------------------
	.section	.nv.constant0._Z15sieve_chunk_gpuPhmmPmS0_mmmm,"a",@progbits
	.sectionflags	@""
	.align	4
.nv.constant0._Z15sieve_chunk_gpuPhmmPmS0_mmmm:
	.zero		968


//--------------------- SYMBOLS --------------------------

	.type		.nv.reservedSmem.offset0,@object
	.size		.nv.reservedSmem.offset0,0x4
